//
// Generated by NVIDIA NVVM Compiler
//
// Compiler Build ID: CL-36424714
// Cuda compilation tools, release 13.0, V13.0.88
// Based on NVVM 20.0.0
//

.version 9.0
.target sm_100
.address_size 64

	// .globl	_Z10undetectedPiiPd

.visible .entry _Z10undetectedPiiPd(
	.param .u64 .ptr .align 1 _Z10undetectedPiiPd_param_0,
	.param .u32 _Z10undetectedPiiPd_param_1,
	.param .u64 .ptr .align 1 _Z10undetectedPiiPd_param_2
)
{
	.reg .pred 	%p<10>;
	.reg .b32 	%r<132>;
	.reg .b64 	%rd<18>;
	.reg .b64 	%fd<7>;

	ld.param.u64 	%rd9, [_Z10undetectedPiiPd_param_0];
	ld.param.u32 	%r29, [_Z10undetectedPiiPd_param_1];
	ld.param.u64 	%rd8, [_Z10undetectedPiiPd_param_2];
	cvta.to.global.u64 	%rd1, %rd9;
	setp.lt.s32 	%p1, %r29, 1;
	mov.f64 	%fd6, 0d0000000000000000;
	@%p1 bra 	$L__BB0_14;
	and.b32  	%r1, %r29, 15;
	setp.lt.u32 	%p2, %r29, 16;
	mov.b32 	%r124, 0;
	mov.u32 	%r131, %r124;
	@%p2 bra 	$L__BB0_4;
	and.b32  	%r124, %r29, 2147483632;
	neg.s32 	%r118, %r124;
	add.s64 	%rd16, %rd1, 32;
	mov.b32 	%r131, 0;
$L__BB0_3:
	.pragma "nounroll";
	ld.global.u32 	%r33, [%rd16+-32];
	shr.u32 	%r34, %r33, 31;
	add.s32 	%r35, %r34, %r131;
	ld.global.u32 	%r36, [%rd16+-28];
	shr.u32 	%r37, %r36, 31;
	add.s32 	%r38, %r37, %r35;
	ld.global.u32 	%r39, [%rd16+-24];
	shr.u32 	%r40, %r39, 31;
	add.s32 	%r41, %r40, %r38;
	ld.global.u32 	%r42, [%rd16+-20];
	shr.u32 	%r43, %r42, 31;
	add.s32 	%r44, %r43, %r41;
	ld.global.u32 	%r45, [%rd16+-16];
	shr.u32 	%r46, %r45, 31;
	add.s32 	%r47, %r46, %r44;
	ld.global.u32 	%r48, [%rd16+-12];
	shr.u32 	%r49, %r48, 31;
	add.s32 	%r50, %r49, %r47;
	ld.global.u32 	%r51, [%rd16+-8];
	shr.u32 	%r52, %r51, 31;
	add.s32 	%r53, %r52, %r50;
	ld.global.u32 	%r54, [%rd16+-4];
	shr.u32 	%r55, %r54, 31;
	add.s32 	%r56, %r55, %r53;
	ld.global.u32 	%r57, [%rd16];
	shr.u32 	%r58, %r57, 31;
	add.s32 	%r59, %r58, %r56;
	ld.global.u32 	%r60, [%rd16+4];
	shr.u32 	%r61, %r60, 31;
	add.s32 	%r62, %r61, %r59;
	ld.global.u32 	%r63, [%rd16+8];
	shr.u32 	%r64, %r63, 31;
	add.s32 	%r65, %r64, %r62;
	ld.global.u32 	%r66, [%rd16+12];
	shr.u32 	%r67, %r66, 31;
	add.s32 	%r68, %r67, %r65;
	ld.global.u32 	%r69, [%rd16+16];
	shr.u32 	%r70, %r69, 31;
	add.s32 	%r71, %r70, %r68;
	ld.global.u32 	%r72, [%rd16+20];
	shr.u32 	%r73, %r72, 31;
	add.s32 	%r74, %r73, %r71;
	ld.global.u32 	%r75, [%rd16+24];
	shr.u32 	%r76, %r75, 31;
	add.s32 	%r77, %r76, %r74;
	ld.global.u32 	%r78, [%rd16+28];
	shr.u32 	%r79, %r78, 31;
	add.s32 	%r131, %r79, %r77;
	add.s32 	%r118, %r118, 16;
	add.s64 	%rd16, %rd16, 64;
	setp.ne.s32 	%p3, %r118, 0;
	@%p3 bra 	$L__BB0_3;
$L__BB0_4:
	setp.eq.s32 	%p4, %r1, 0;
	@%p4 bra 	$L__BB0_13;
	and.b32  	%r11, %r29, 7;
	setp.lt.u32 	%p5, %r1, 8;
	@%p5 bra 	$L__BB0_7;
	mul.wide.u32 	%rd10, %r124, 4;
	add.s64 	%rd11, %rd1, %rd10;
	ld.global.u32 	%r81, [%rd11];
	shr.u32 	%r82, %r81, 31;
	add.s32 	%r83, %r82, %r131;
	ld.global.u32 	%r84, [%rd11+4];
	shr.u32 	%r85, %r84, 31;
	add.s32 	%r86, %r85, %r83;
	ld.global.u32 	%r87, [%rd11+8];
	shr.u32 	%r88, %r87, 31;
	add.s32 	%r89, %r88, %r86;
	ld.global.u32 	%r90, [%rd11+12];
	shr.u32 	%r91, %r90, 31;
	add.s32 	%r92, %r91, %r89;
	ld.global.u32 	%r93, [%rd11+16];
	shr.u32 	%r94, %r93, 31;
	add.s32 	%r95, %r94, %r92;
	ld.global.u32 	%r96, [%rd11+20];
	shr.u32 	%r97, %r96, 31;
	add.s32 	%r98, %r97, %r95;
	ld.global.u32 	%r99, [%rd11+24];
	shr.u32 	%r100, %r99, 31;
	add.s32 	%r101, %r100, %r98;
	ld.global.u32 	%r102, [%rd11+28];
	shr.u32 	%r103, %r102, 31;
	add.s32 	%r131, %r103, %r101;
	add.s32 	%r124, %r124, 8;
$L__BB0_7:
	setp.eq.s32 	%p6, %r11, 0;
	@%p6 bra 	$L__BB0_13;
	and.b32  	%r17, %r29, 3;
	setp.lt.u32 	%p7, %r11, 4;
	@%p7 bra 	$L__BB0_10;
	mul.wide.u32 	%rd12, %r124, 4;
	add.s64 	%rd13, %rd1, %rd12;
	ld.global.u32 	%r105, [%rd13];
	shr.u32 	%r106, %r105, 31;
	add.s32 	%r107, %r106, %r131;
	ld.global.u32 	%r108, [%rd13+4];
	shr.u32 	%r109, %r108, 31;
	add.s32 	%r110, %r109, %r107;
	ld.global.u32 	%r111, [%rd13+8];
	shr.u32 	%r112, %r111, 31;
	add.s32 	%r113, %r112, %r110;
	ld.global.u32 	%r114, [%rd13+12];
	shr.u32 	%r115, %r114, 31;
	add.s32 	%r131, %r115, %r113;
	add.s32 	%r124, %r124, 4;
$L__BB0_10:
	setp.eq.s32 	%p8, %r17, 0;
	@%p8 bra 	$L__BB0_13;
	mul.wide.u32 	%rd14, %r124, 4;
	add.s64 	%rd17, %rd1, %rd14;
	neg.s32 	%r129, %r17;
$L__BB0_12:
	.pragma "nounroll";
	ld.global.u32 	%r116, [%rd17];
	shr.u32 	%r117, %r116, 31;
	add.s32 	%r131, %r117, %r131;
	add.s64 	%rd17, %rd17, 4;
	add.s32 	%r129, %r129, 1;
	setp.ne.s32 	%p9, %r129, 0;
	@%p9 bra 	$L__BB0_12;
$L__BB0_13:
	cvt.rn.f64.u32 	%fd6, %r131;
$L__BB0_14:
	cvta.to.global.u64 	%rd15, %rd8;
	cvt.rn.f64.s32 	%fd4, %r29;
	div.rn.f64 	%fd5, %fd6, %fd4;
	st.global.f64 	[%rd15+8], %fd5;
	ret;

}


// ===== COMPILED SASS (sm_100) =====

	.target	sm_100

	.elftype	@"ET_EXEC"


//--------------------- .note.nv.tkinfo           --------------------------
	.section	.note.nv.tkinfo,"",@"SHT_NOTE"
	.sectionflags	@"SHF_NOTE_NV_TKINFO"
	.tkinfo
        /*0018*/ 	.word	0x00000002
        /*0030*/ 	.string	""
        /*0030*/ 	.string	"ptxas"
        /*0030*/ 	.string	"Cuda compilation tools, release 13.0, V13.0.88"
        /*0030*/ 	.string	"Build cuda_13.0.r13.0/compiler.36424714_0"
        /*0030*/ 	.string	"-arch sm_100 -m 64 "



//--------------------- .note.nv.cuinfo           --------------------------
	.section	.note.nv.cuinfo,"",@"SHT_NOTE"
	.sectionflags	@"SHF_NOTE_NV_CUINFO"
        /*0018*/ 	.short	0x0002
        /*001a*/ 	.short	0x0064
        /*001c*/ 	.short	0x0082
	.zero		2


//--------------------- .nv.info                  --------------------------
	.section	.nv.info,"",@"SHT_CUDA_INFO"
	.align	4


	//----- nvinfo : EIATTR_REGCOUNT
	.align		4
        /*0000*/ 	.byte	0x04, 0x2f
        /*0002*/ 	.short	(.L_1 - .L_0)
	.align		4
.L_0:
        /*0004*/ 	.word	index@(_Z10undetectedPiiPd)
        /*0008*/ 	.word	0x0000001f


	//----- nvinfo : EIATTR_FRAME_SIZE
	.align		4
.L_1:
        /*000c*/ 	.byte	0x04, 0x11
        /*000e*/ 	.short	(.L_3 - .L_2)
	.align		4
.L_2:
        /*0010*/ 	.word	index@($__internal_0_$__cuda_sm20_div_rn_f64_full)
        /*0014*/ 	.word	0x00000000


	//----- nvinfo : EIATTR_FRAME_SIZE
	.align		4
.L_3:
        /*0018*/ 	.byte	0x04, 0x11
        /*001a*/ 	.short	(.L_5 - .L_4)
	.align		4
.L_4:
        /*001c*/ 	.word	index@(_Z10undetectedPiiPd)
        /*0020*/ 	.word	0x00000000


	//----- nvinfo : EIATTR_MIN_STACK_SIZE
	.align		4
.L_5:
        /*0024*/ 	.byte	0x04, 0x12
        /*0026*/ 	.short	(.L_7 - .L_6)
	.align		4
.L_6:
        /*0028*/ 	.word	index@(_Z10undetectedPiiPd)
        /*002c*/ 	.word	0x00000000
.L_7:


//--------------------- .nv.compat                --------------------------
	.section	.nv.compat,"",@"SHT_CUDA_COMPAT_INFO"
	.align	4
        /*0000*/ 	.byte	0x02, 0x09, 0x00, 0x00, 0x02, 0x02, 0x01, 0x00, 0x02, 0x05, 0x05, 0x00, 0x03, 0x07, 0x01, 0x01
        /*0010*/ 	.byte	0x02, 0x03, 0x00, 0x00, 0x02, 0x06, 0x01, 0x00, 0x04, 0x0b, 0x08, 0x00, 0x01, 0x00, 0x00, 0x00
        /*0020*/ 	.byte	0x00, 0x00, 0x00, 0x00


//--------------------- .nv.info._Z10undetectedPiiPd --------------------------
	.section	.nv.info._Z10undetectedPiiPd,"",@"SHT_CUDA_INFO"
	.sectionflags	@""
	.align	4


	//----- nvinfo : EIATTR_CUDA_API_VERSION
	.align		4
        /*0000*/ 	.byte	0x04, 0x37
        /*0002*/ 	.short	(.L_9 - .L_8)
.L_8:
        /*0004*/ 	.word	0x00000082


	//----- nvinfo : EIATTR_KPARAM_INFO
	.align		4
.L_9:
        /*0008*/ 	.byte	0x04, 0x17
        /*000a*/ 	.short	(.L_11 - .L_10)
.L_10:
        /*000c*/ 	.word	0x00000000
        /*0010*/ 	.short	0x0002
        /*0012*/ 	.short	0x0010
        /*0014*/ 	.byte	0x00, 0xf5, 0x21, 0x00


	//----- nvinfo : EIATTR_KPARAM_INFO
	.align		4
.L_11:
        /*0018*/ 	.byte	0x04, 0x17
        /*001a*/ 	.short	(.L_13 - .L_12)
.L_12:
        /*001c*/ 	.word	0x00000000
        /*0020*/ 	.short	0x0001
        /*0022*/ 	.short	0x0008
        /*0024*/ 	.byte	0x00, 0xf0, 0x11, 0x00


	//----- nvinfo : EIATTR_KPARAM_INFO
	.align		4
.L_13:
        /*0028*/ 	.byte	0x04, 0x17
        /*002a*/ 	.short	(.L_15 - .L_14)
.L_14:
        /*002c*/ 	.word	0x00000000
        /*0030*/ 	.short	0x0000
        /*0032*/ 	.short	0x0000
        /*0034*/ 	.byte	0x00, 0xf5, 0x21, 0x00


	//----- nvinfo : EIATTR_SPARSE_MMA_MASK
	.align		4
.L_15:
        /*0038*/ 	.byte	0x03, 0x50
        /*003a*/ 	.short	0x0000


	//----- nvinfo : EIATTR_MAXREG_COUNT
	.align		4
        /*003c*/ 	.byte	0x03, 0x1b
        /*003e*/ 	.short	0x00ff


	//----- nvinfo : EIATTR_MERCURY_ISA_VERSION
	.align		4
        /*0040*/ 	.byte	0x03, 0x5f
        /*0042*/ 	.short	0x0101


	//----- nvinfo : EIATTR_VRC_CTA_INIT_COUNT
	.align		4
        /*0044*/ 	.byte	0x02, 0x4a
	.zero		1
	.zero		1


	//----- nvinfo : EIATTR_EXIT_INSTR_OFFSETS
	.align		4
        /*0048*/ 	.byte	0x04, 0x1c
        /*004a*/ 	.short	(.L_17 - .L_16)


	//   ....[0]....
.L_16:
        /*004c*/ 	.word	0x00000870


	//----- nvinfo : EIATTR_CRS_STACK_SIZE
	.align		4
.L_17:
        /*0050*/ 	.byte	0x04, 0x1e
        /*0052*/ 	.short	(.L_19 - .L_18)
.L_18:
        /*0054*/ 	.word	0x00000000


	//----- nvinfo : EIATTR_CBANK_PARAM_SIZE
	.align		4
.L_19:
        /*0058*/ 	.byte	0x03, 0x19
        /*005a*/ 	.short	0x0018


	//----- nvinfo : EIATTR_PARAM_CBANK
	.align		4
        /*005c*/ 	.byte	0x04, 0x0a
        /*005e*/ 	.short	(.L_21 - .L_20)
	.align		4
.L_20:
        /*0060*/ 	.word	index@(.nv.constant0._Z10undetectedPiiPd)
        /*0064*/ 	.short	0x0380
        /*0066*/ 	.short	0x0018


	//----- nvinfo : EIATTR_SW_WAR
	.align		4
.L_21:
        /*0068*/ 	.byte	0x04, 0x36
        /*006a*/ 	.short	(.L_23 - .L_22)
.L_22:
        /*006c*/ 	.word	0x00000008
.L_23:


//--------------------- .nv.callgraph             --------------------------
	.section	.nv.callgraph,"",@"SHT_CUDA_CALLGRAPH"
	.align	4
	.sectionentsize	8
	.align		4
        /*0000*/ 	.word	0x00000000
	.align		4
        /*0004*/ 	.word	0xffffffff
	.align		4
        /*0008*/ 	.word	0x00000000
	.align		4
        /*000c*/ 	.word	0xfffffffe
	.align		4
        /*0010*/ 	.word	0x00000000
	.align		4
        /*0014*/ 	.word	0xfffffffd
	.align		4
        /*0018*/ 	.word	0x00000000
	.align		4
        /*001c*/ 	.word	0xfffffffc


//--------------------- .text._Z10undetectedPiiPd --------------------------
	.section	.text._Z10undetectedPiiPd,"ax",@progbits
	.align	128
        .global         _Z10undetectedPiiPd
        .type           _Z10undetectedPiiPd,@function
        .size           _Z10undetectedPiiPd,(.L_x_14 - _Z10undetectedPiiPd)
        .other          _Z10undetectedPiiPd,@"STO_CUDA_ENTRY STV_DEFAULT"
_Z10undetectedPiiPd:
.text._Z10undetectedPiiPd:
[----:B------:R-:W-:Y:S01]  /*0000*/  LDC R1, c[0x0][0x37c] ;  /* 0x0000df00ff017b82 */ /* 0x000fe20000000800 */
[----:B------:R-:W0:Y:S01]  /*0010*/  LDCU UR9, c[0x0][0x388] ;  /* 0x00007100ff0977ac */ /* 0x000e220008000800 */
[----:B------:R-:W-:Y:S01]  /*0020*/  CS2R R6, SRZ ;  /* 0x0000000000067805 */ /* 0x000fe2000001ff00 */
[----:B------:R-:W1:Y:S01]  /*0030*/  LDCU.64 UR10, c[0x0][0x358] ;  /* 0x00006b00ff0a77ac */ /* 0x000e620008000a00 */
[----:B0-----:R-:W-:-:S09]  /*0040*/  UISETP.GE.AND UP0, UPT, UR9, 0x1, UPT ;  /* 0x000000010900788c */ /* 0x001fd2000bf06270 */
[----:B-1----:R-:W-:Y:S05]  /*0050*/  BRA.U !UP0, `(.L_x_0) ;  /* 0x0000000508a87547 */ /* 0x002fea000b800000 */
[----:B------:R-:W-:Y:S01]  /*0060*/  UISETP.GE.U32.AND UP1, UPT, UR9, 0x10, UPT ;  /* 0x000000100900788c */ /* 0x000fe2000bf26070 */
[----:B------:R-:W-:Y:S01]  /*0070*/  IMAD.MOV.U32 R0, RZ, RZ, RZ ;  /* 0x000000ffff007224 */ /* 0x000fe200078e00ff */
[----:B------:R-:W-:Y:S01]  /*0080*/  ULOP3.LUT UR6, UR9, 0xf, URZ, 0xc0, !UPT ;  /* 0x0000000f09067892 */ /* 0x000fe2000f8ec0ff */
[----:B------:R-:W-:-:S03]  /*0090*/  IMAD.MOV.U32 R4, RZ, RZ, RZ ;  /* 0x000000ffff047224 */ /* 0x000fc600078e00ff */
[----:B------:R-:W-:-:S03]  /*00a0*/  UISETP.NE.AND UP0, UPT, UR6, URZ, UPT ;  /* 0x000000ff0600728c */ /* 0x000fc6000bf05270 */
[----:B------:R-:W-:Y:S08]  /*00b0*/  BRA.U !UP1, `(.L_x_1) ;  /* 0x0000000109b87547 */ /* 0x000ff0000b800000 */
[----:B------:R-:W0:Y:S01]  /*00c0*/  LDCU.64 UR4, c[0x0][0x380] ;  /* 0x00007000ff0477ac */ /* 0x000e220008000a00 */
[----:B------:R-:W-:Y:S01]  /*00d0*/  IMAD.MOV.U32 R4, RZ, RZ, RZ ;  /* 0x000000ffff047224 */ /* 0x000fe200078e00ff */
[----:B------:R-:W-:-:S04]  /*00e0*/  ULOP3.LUT UR7, UR9, 0x7ffffff0, URZ, 0xc0, !UPT ;  /* 0x7ffffff009077892 */ /* 0x000fc8000f8ec0ff */
[----:B------:R-:W-:Y:S02]  /*00f0*/  UIADD3 UR8, UPT, UPT, -UR7, URZ, URZ ;  /* 0x000000ff07087290 */ /* 0x000fe4000fffe1ff */
[----:B------:R-:W-:Y:S01]  /*0100*/  IMAD.U32 R0, RZ, RZ, UR7 ;  /* 0x00000007ff007e24 */ /* 0x000fe2000f8e00ff */
[----:B0-----:R-:W-:-:S04]  /*0110*/  UIADD3 UR4, UP1, UPT, UR4, 0x20, URZ ;  /* 0x0000002004047890 */ /* 0x001fc8000ff3e0ff */
[----:B------:R-:W-:Y:S02]  /*0120*/  UIADD3.X UR5, UPT, UPT, URZ, UR5, URZ, UP1, !UPT ;  /* 0x00000005ff057290 */ /* 0x000fe40008ffe4ff */
[----:B------:R-:W-:-:S04]  /*0130*/  IMAD.U32 R2, RZ, RZ, UR4 ;  /* 0x00000004ff027e24 */ /* 0x000fc8000f8e00ff */
[----:B------:R-:W-:-:S07]  /*0140*/  IMAD.U32 R3, RZ, RZ, UR5 ;  /* 0x00000005ff037e24 */ /* 0x000fce000f8e00ff */
.L_x_2:
[----:B------:R-:W2:Y:S04]  /*0150*/  LDG.E R11, desc[UR10][R2.64+-0x20] ;  /* 0xffffe00a020b7981 */ /* 0x000ea8000c1e1900 */
[----:B------:R-:W3:Y:S04]  /*0160*/  LDG.E R12, desc[UR10][R2.64+-0x1c] ;  /* 0xffffe40a020c7981 */ /* 0x000ee8000c1e1900 */
[----:B------:R-:W4:Y:S04]  /*0170*/  LDG.E R14, desc[UR10][R2.64+-0x18] ;  /* 0xffffe80a020e7981 */ /* 0x000f28000c1e1900 */
[----:B------:R-:W5:Y:S04]  /*0180*/  LDG.E R16, desc[UR10][R2.64+-0x14] ;  /* 0xffffec0a02107981 */ /* 0x000f68000c1e1900 */
        /* <DEDUP_REMOVED lines=11> */
[----:B------:R0:W5:Y:S01]  /*0240*/  LDG.E R6, desc[UR10][R2.64+0x1c] ;  /* 0x00001c0a02067981 */ /* 0x000162000c1e1900 */
[----:B------:R-:W-:-:S04]  /*0250*/  UIADD3 UR8, UPT, UPT, UR8, 0x10, URZ ;  /* 0x0000001008087890 */ /* 0x000fc8000fffe0ff */
[----:B------:R-:W-:Y:S01]  /*0260*/  UISETP.NE.AND UP1, UPT, UR8, URZ, UPT ;  /* 0x000000ff0800728c */ /* 0x000fe2000bf25270 */
[----:B0-----:R-:W-:-:S05]  /*0270*/  IADD3 R2, P0, PT, R2, 0x40, RZ ;  /* 0x0000004002027810 */ /* 0x001fca0007f1e0ff */
[----:B------:R-:W-:Y:S01]  /*0280*/  IMAD.X R3, RZ, RZ, R3, P0 ;  /* 0x000000ffff037224 */ /* 0x000fe200000e0603 */
[----:B--2---:R-:W-:-:S04]  /*0290*/  LEA.HI R11, R11, R4, RZ, 0x1 ;  /* 0x000000040b0b7211 */ /* 0x004fc800078f08ff */
[----:B---3--:R-:W-:-:S04]  /*02a0*/  LEA.HI R11, R12, R11, RZ, 0x1 ;  /* 0x0000000b0c0b7211 */ /* 0x008fc800078f08ff */
[----:B----4-:R-:W-:-:S04]  /*02b0*/  LEA.HI R11, R14, R11, RZ, 0x1 ;  /* 0x0000000b0e0b7211 */ /* 0x010fc800078f08ff */
[----:B-----5:R-:W-:-:S04]  /*02c0*/  LEA.HI R11, R16, R11, RZ, 0x1 ;  /* 0x0000000b100b7211 */ /* 0x020fc800078f08ff */
[----:B------:R-:W-:-:S04]  /*02d0*/  LEA.HI R11, R18, R11, RZ, 0x1 ;  /* 0x0000000b120b7211 */ /* 0x000fc800078f08ff */
        /* <DEDUP_REMOVED lines=10> */
[----:B------:R-:W-:Y:S01]  /*0380*/  LEA.HI R4, R6, R5, RZ, 0x1 ;  /* 0x0000000506047211 */ /* 0x000fe200078f08ff */
[----:B------:R-:W-:Y:S06]  /*0390*/  BRA.U UP1, `(.L_x_2) ;  /* 0xfffffffd016c7547 */ /* 0x000fec000b83ffff */
.L_x_1:
[----:B------:R-:W-:Y:S05]  /*03a0*/  BRA.U !UP0, `(.L_x_3) ;  /* 0x0000000108d07547 */ /* 0x000fea000b800000 */
[----:B------:R-:W-:Y:S02]  /*03b0*/  UISETP.GE.U32.AND UP0, UPT, UR6, 0x8, UPT ;  /* 0x000000080600788c */ /* 0x000fe4000bf06070 */
[----:B------:R-:W-:-:S04]  /*03c0*/  ULOP3.LUT UR5, UR9, 0x7, URZ, 0xc0, !UPT ;  /* 0x0000000709057892 */ /* 0x000fc8000f8ec0ff */
[----:B------:R-:W-:-:S03]  /*03d0*/  UISETP.NE.AND UP1, UPT, UR5, URZ, UPT ;  /* 0x000000ff0500728c */ /* 0x000fc6000bf25270 */
[----:B------:R-:W-:Y:S08]  /*03e0*/  BRA.U !UP0, `(.L_x_4) ;  /* 0x00000001084c7547 */ /* 0x000ff0000b800000 */
[----:B------:R-:W0:Y:S02]  /*03f0*/  LDC.64 R2, c[0x0][0x380] ;  /* 0x0000e000ff027b82 */ /* 0x000e240000000a00 */
[----:B0-----:R-:W-:-:S05]  /*0400*/  IMAD.WIDE.U32 R2, R0, 0x4, R2 ;  /* 0x0000000400027825 */ /* 0x001fca00078e0002 */
[----:B------:R-:W2:Y:S04]  /*0410*/  LDG.E R5, desc[UR10][R2.64] ;  /* 0x0000000a02057981 */ /* 0x000ea8000c1e1900 */
[----:B------:R-:W3:Y:S04]  /*0420*/  LDG.E R6, desc[UR10][R2.64+0x4] ;  /* 0x0000040a02067981 */ /* 0x000ee8000c1e1900 */
[----:B------:R-:W4:Y:S04]  /*0430*/  LDG.E R8, desc[UR10][R2.64+0x8] ;  /* 0x0000080a02087981 */ /* 0x000f28000c1e1900 */
[----:B------:R-:W5:Y:S04]  /*0440*/  LDG.E R10, desc[UR10][R2.64+0xc] ;  /* 0x00000c0a020a7981 */ /* 0x000f68000c1e1900 */
[----:B------:R-:W5:Y:S04]  /*0450*/  LDG.E R12, desc[UR10][R2.64+0x10] ;  /* 0x0000100a020c7981 */ /* 0x000f68000c1e1900 */
[----:B------:R-:W5:Y:S04]  /*0460*/  LDG.E R14, desc[UR10][R2.64+0x14] ;  /* 0x0000140a020e7981 */ /* 0x000f68000c1e1900 */
[----:B------:R-:W5:Y:S04]  /*0470*/  LDG.E R16, desc[UR10][R2.64+0x18] ;  /* 0x0000180a02107981 */ /* 0x000f68000c1e1900 */
[----:B------:R-:W5:Y:S01]  /*0480*/  LDG.E R18, desc[UR10][R2.64+0x1c] ;  /* 0x00001c0a02127981 */ /* 0x000f62000c1e1900 */
[----:B------:R-:W-:Y:S01]  /*0490*/  VIADD R0, R0, 0x8 ;  /* 0x0000000800007836 */ /* 0x000fe20000000000 */
[----:B--2---:R-:W-:-:S04]  /*04a0*/  LEA.HI R5, R5, R4, RZ, 0x1 ;  /* 0x0000000405057211 */ /* 0x004fc800078f08ff */
[----:B---3--:R-:W-:-:S04]  /*04b0*/  LEA.HI R5, R6, R5, RZ, 0x1 ;  /* 0x0000000506057211 */ /* 0x008fc800078f08ff */
[----:B----4-:R-:W-:-:S04]  /*04c0*/  LEA.HI R5, R8, R5, RZ, 0x1 ;  /* 0x0000000508057211 */ /* 0x010fc800078f08ff */
[----:B-----5:R-:W-:-:S04]  /*04d0*/  LEA.HI R5, R10, R5, RZ, 0x1 ;  /* 0x000000050a057211 */ /* 0x020fc800078f08ff */
[----:B------:R-:W-:-:S04]  /*04e0*/  LEA.HI R5, R12, R5, RZ, 0x1 ;  /* 0x000000050c057211 */ /* 0x000fc800078f08ff */
[----:B------:R-:W-:-:S04]  /*04f0*/  LEA.HI R5, R14, R5, RZ, 0x1 ;  /* 0x000000050e057211 */ /* 0x000fc800078f08ff */
[----:B------:R-:W-:-:S04]  /*0500*/  LEA.HI R5, R16, R5, RZ, 0x1 ;  /* 0x0000000510057211 */ /* 0x000fc800078f08ff */
[----:B------:R-:W-:-:S07]  /*0510*/  LEA.HI R4, R18, R5, RZ, 0x1 ;  /* 0x0000000512047211 */ /* 0x000fce00078f08ff */
.L_x_4:
        /* <DEDUP_REMOVED lines=10> */
[----:B------:R-:W5:Y:S01]  /*05c0*/  LDG.E R10, desc[UR10][R2.64+0xc] ;  /* 0x00000c0a020a7981 */ /* 0x000f62000c1e1900 */
[----:B------:R-:W-:Y:S01]  /*05d0*/  VIADD R0, R0, 0x4 ;  /* 0x0000000400007836 */ /* 0x000fe20000000000 */
[----:B--2---:R-:W-:-:S04]  /*05e0*/  LEA.HI R5, R5, R4, RZ, 0x1 ;  /* 0x0000000405057211 */ /* 0x004fc800078f08ff */
[----:B---3--:R-:W-:-:S04]  /*05f0*/  LEA.HI R5, R6, R5, RZ, 0x1 ;  /* 0x0000000506057211 */ /* 0x008fc800078f08ff */
[----:B----4-:R-:W-:-:S04]  /*0600*/  LEA.HI R5, R8, R5, RZ, 0x1 ;  /* 0x0000000508057211 */ /* 0x010fc800078f08ff */
[----:B-----5:R-:W-:-:S07]  /*0610*/  LEA.HI R4, R10, R5, RZ, 0x1 ;  /* 0x000000050a047211 */ /* 0x020fce00078f08ff */
.L_x_5:
[----:B------:R-:W-:Y:S05]  /*0620*/  BRA.U !UP1, `(.L_x_3) ;  /* 0x0000000109307547 */ /* 0x000fea000b800000 */
[----:B------:R-:W0:Y:S01]  /*0630*/  LDC.64 R2, c[0x0][0x380] ;  /* 0x0000e000ff027b82 */ /* 0x000e220000000a00 */
[----:B------:R-:W-:Y:S01]  /*0640*/  UIADD3 UR4, UPT, UPT, -UR4, URZ, URZ ;  /* 0x000000ff04047290 */ /* 0x000fe2000fffe1ff */
[----:B0-----:R-:W-:-:S04]  /*0650*/  IMAD.WIDE.U32 R2, R0, 0x4, R2 ;  /* 0x0000000400027825 */ /* 0x001fc800078e0002 */
[----:B------:R-:W-:-:S07]  /*0660*/  IMAD.MOV.U32 R5, RZ, RZ, R3 ;  /* 0x000000ffff057224 */ /* 0x000fce00078e0003 */
.L_x_6:
[----:B------:R-:W-:-:S06]  /*0670*/  IMAD.MOV.U32 R3, RZ, RZ, R5 ;  /* 0x000000ffff037224 */ /* 0x000fcc00078e0005 */
[----:B------:R0:W2:Y:S01]  /*0680*/  LDG.E R3, desc[UR10][R2.64] ;  /* 0x0000000a02037981 */ /* 0x0000a2000c1e1900 */
[----:B------:R-:W-:-:S04]  /*0690*/  UIADD3 UR4, UPT, UPT, UR4, 0x1, URZ ;  /* 0x0000000104047890 */ /* 0x000fc8000fffe0ff */
[----:B------:R-:W-:Y:S01]  /*06a0*/  UISETP.NE.AND UP0, UPT, UR4, URZ, UPT ;  /* 0x000000ff0400728c */ /* 0x000fe2000bf05270 */
[----:B0-----:R-:W-:-:S05]  /*06b0*/  IADD3 R2, P0, PT, R2, 0x4, RZ ;  /* 0x0000000402027810 */ /* 0x001fca0007f1e0ff */
[----:B------:R-:W-:Y:S01]  /*06c0*/  IMAD.X R5, RZ, RZ, R5, P0 ;  /* 0x000000ffff057224 */ /* 0x000fe200000e0605 */
[----:B--2---:R-:W-:Y:S02]  /*06d0*/  LEA.HI R4, R3, R4, RZ, 0x1 ;  /* 0x0000000403047211 */ /* 0x004fe400078f08ff */
[----:B------:R-:W-:Y:S05]  /*06e0*/  BRA.U UP0, `(.L_x_6) ;  /* 0xfffffffd00e07547 */ /* 0x000fea000b83ffff */
.L_x_3:
[----:B------:R0:W1:Y:S02]  /*06f0*/  I2F.F64.U32 R6, R4 ;  /* 0x0000000400067312 */ /* 0x0000640000201800 */
.L_x_0:
[----:B0-----:R-:W0:Y:S01]  /*0700*/  I2F.F64 R4, UR9 ;  /* 0x0000000900047d12 */ /* 0x001e220008201c00 */
[----:B------:R-:W-:Y:S01]  /*0710*/  IMAD.MOV.U32 R2, RZ, RZ, 0x1 ;  /* 0x00000001ff027424 */ /* 0x000fe200078e00ff */
[----:B-1----:R-:W-:-:S06]  /*0720*/  FSETP.GEU.AND P1, PT, |R7|, 6.5827683646048100446e-37, PT ;  /* 0x036000000700780b */ /* 0x002fcc0003f2e200 */
[----:B0-----:R-:W0:Y:S02]  /*0730*/  MUFU.RCP64H R3, R5 ;  /* 0x0000000500037308 */ /* 0x001e240000001800 */
[----:B0-----:R-:W-:-:S08]  /*0740*/  DFMA R8, -R4, R2, 1 ;  /* 0x3ff000000408742b */ /* 0x001fd00000000102 */
[----:B------:R-:W-:-:S08]  /*0750*/  DFMA R8, R8, R8, R8 ;  /* 0x000000080808722b */ /* 0x000fd00000000008 */
[----:B------:R-:W-:-:S08]  /*0760*/  DFMA R8, R2, R8, R2 ;  /* 0x000000080208722b */ /* 0x000fd00000000002 */
[----:B------:R-:W-:-:S08]  /*0770*/  DFMA R2, -R4, R8, 1 ;  /* 0x3ff000000402742b */ /* 0x000fd00000000108 */
[----:B------:R-:W-:-:S08]  /*0780*/  DFMA R2, R8, R2, R8 ;  /* 0x000000020802722b */ /* 0x000fd00000000008 */
[----:B------:R-:W-:-:S08]  /*0790*/  DMUL R8, R2, R6 ;  /* 0x0000000602087228 */ /* 0x000fd00000000000 */
[----:B------:R-:W-:-:S08]  /*07a0*/  DFMA R10, -R4, R8, R6 ;  /* 0x00000008040a722b */ /* 0x000fd00000000106 */
[----:B------:R-:W-:-:S10]  /*07b0*/  DFMA R2, R2, R10, R8 ;  /* 0x0000000a0202722b */ /* 0x000fd40000000008 */
[----:B------:R-:W-:-:S05]  /*07c0*/  FFMA R0, RZ, R5, R3 ;  /* 0x00000005ff007223 */ /* 0x000fca0000000003 */
[----:B------:R-:W-:-:S13]  /*07d0*/  FSETP.GT.AND P0, PT, |R0|, 1.469367938527859385e-39, PT ;  /* 0x001000000000780b */ /* 0x000fda0003f04200 */
[----:B------:R-:W-:Y:S05]  /*07e0*/  @P0 BRA P1, `(.L_x_7) ;  /* 0x0000000000180947 */ /* 0x000fea0000800000 */
[----:B------:R-:W-:Y:S01]  /*07f0*/  IMAD.MOV.U32 R12, RZ, RZ, R6 ;  /* 0x000000ffff0c7224 */ /* 0x000fe200078e0006 */
[----:B------:R-:W-:Y:S01]  /*0800*/  MOV R0, 0x830 ;  /* 0x0000083000007802 */ /* 0x000fe20000000f00 */
[----:B------:R-:W-:-:S07]  /*0810*/  IMAD.MOV.U32 R13, RZ, RZ, R7 ;  /* 0x000000ffff0d7224 */ /* 0x000fce00078e0007 */
[----:B------:R-:W-:Y:S05]  /*0820*/  CALL.REL.NOINC `($__internal_0_$__cuda_sm20_div_rn_f64_full) ;  /* 0x0000000000147944 */ /* 0x000fea0003c00000 */
[----:B------:R-:W-:Y:S02]  /*0830*/  IMAD.MOV.U32 R2, RZ, RZ, R12 ;  /* 0x000000ffff027224 */ /* 0x000fe400078e000c */
[----:B------:R-:W-:-:S07]  /*0840*/  IMAD.MOV.U32 R3, RZ, RZ, R13 ;  /* 0x000000ffff037224 */ /* 0x000fce00078e000d */
.L_x_7:
[----:B------:R-:W0:Y:S02]  /*0850*/  LDC.64 R4, c[0x0][0x390] ;  /* 0x0000e400ff047b82 */ /* 0x000e240000000a00 */
[----:B0-----:R-:W-:Y:S01]  /*0860*/  STG.E.64 desc[UR10][R4.64+0x8], R2 ;  /* 0x0000080204007986 */ /* 0x001fe2000c101b0a */
[----:B------:R-:W-:Y:S05]  /*0870*/  EXIT ;  /* 0x000000000000794d */ /* 0x000fea0003800000 */
        .weak           $__internal_0_$__cuda_sm20_div_rn_f64_full
        .type           $__internal_0_$__cuda_sm20_div_rn_f64_full,@function
        .size           $__internal_0_$__cuda_sm20_div_rn_f64_full,(.L_x_14 - $__internal_0_$__cuda_sm20_div_rn_f64_full)
$__internal_0_$__cuda_sm20_div_rn_f64_full:
[C---:B------:R-:W-:Y:S01]  /*0880*/  FSETP.GEU.AND P0, PT, |R5|.reuse, 1.469367938527859385e-39, PT ;  /* 0x001000000500780b */ /* 0x040fe20003f0e200 */
[----:B------:R-:W-:Y:S01]  /*0890*/  IMAD.MOV.U32 R6, RZ, RZ, 0x1 ;  /* 0x00000001ff067424 */ /* 0x000fe200078e00ff */
[C---:B------:R-:W-:Y:S02]  /*08a0*/  LOP3.LUT R2, R5.reuse, 0x800fffff, RZ, 0xc0, !PT ;  /* 0x800fffff05027812 */ /* 0x040fe400078ec0ff */
[----:B------:R-:W-:Y:S02]  /*08b0*/  LOP3.LUT R17, R5, 0x7ff00000, RZ, 0xc0, !PT ;  /* 0x7ff0000005117812 */ /* 0x000fe400078ec0ff */
[----:B------:R-:W-:Y:S01]  /*08c0*/  LOP3.LUT R3, R2, 0x3ff00000, RZ, 0xfc, !PT ;  /* 0x3ff0000002037812 */ /* 0x000fe200078efcff */
[----:B------:R-:W-:-:S06]  /*08d0*/  IMAD.MOV.U32 R2, RZ, RZ, R4 ;  /* 0x000000ffff027224 */ /* 0x000fcc00078e0004 */
[----:B------:R-:W-:-:S06]  /*08e0*/  @!P0 DMUL R2, R4, 8.98846567431157953865e+307 ;  /* 0x7fe0000004028828 */ /* 0x000fcc0000000000 */
[----:B------:R-:W0:Y:S02]  /*08f0*/  MUFU.RCP64H R7, R3 ;  /* 0x0000000300077308 */ /* 0x000e240000001800 */
[----:B0-----:R-:W-:-:S08]  /*0900*/  DFMA R8, R6, -R2, 1 ;  /* 0x3ff000000608742b */ /* 0x001fd00000000802 */
[----:B------:R-:W-:-:S08]  /*0910*/  DFMA R8, R8, R8, R8 ;  /* 0x000000080808722b */ /* 0x000fd00000000008 */
[----:B------:R-:W-:Y:S01]  /*0920*/  DFMA R10, R6, R8, R6 ;  /* 0x00000008060a722b */ /* 0x000fe20000000006 */
[----:B------:R-:W-:Y:S02]  /*0930*/  IMAD.MOV.U32 R7, RZ, RZ, R13 ;  /* 0x000000ffff077224 */ /* 0x000fe400078e000d */
[----:B------:R-:W-:Y:S02]  /*0940*/  IMAD.MOV.U32 R6, RZ, RZ, R12 ;  /* 0x000000ffff067224 */ /* 0x000fe400078e000c */
[----:B------:R-:W-:Y:S01]  /*0950*/  IMAD.MOV.U32 R13, RZ, RZ, 0x1ca00000 ;  /* 0x1ca00000ff0d7424 */ /* 0x000fe200078e00ff */
[----:B------:R-:W-:Y:S02]  /*0960*/  LOP3.LUT R12, R7, 0x7ff00000, RZ, 0xc0, !PT ;  /* 0x7ff00000070c7812 */ /* 0x000fe400078ec0ff */
[----:B------:R-:W-:Y:S01]  /*0970*/  DFMA R14, R10, -R2, 1 ;  /* 0x3ff000000a0e742b */ /* 0x000fe20000000802 */
[----:B------:R-:W-:Y:S01]  /*0980*/  IMAD.MOV.U32 R8, RZ, RZ, R6 ;  /* 0x000000ffff087224 */ /* 0x000fe200078e0006 */
[----:B------:R-:W-:Y:S01]  /*0990*/  ISETP.GE.U32.AND P1, PT, R12, R17, PT ;  /* 0x000000110c00720c */ /* 0x000fe20003f26070 */
[----:B------:R-:W-:-:S03]  /*09a0*/  IMAD.MOV.U32 R19, RZ, RZ, R12 ;  /* 0x000000ffff137224 */ /* 0x000fc600078e000c */
[----:B------:R-:W-:Y:S02]  /*09b0*/  SEL R9, R13, 0x63400000, !P1 ;  /* 0x634000000d097807 */ /* 0x000fe40004800000 */
[----:B------:R-:W-:Y:S01]  /*09c0*/  DFMA R10, R10, R14, R10 ;  /* 0x0000000e0a0a722b */ /* 0x000fe2000000000a */
[----:B------:R-:W-:Y:S02]  /*09d0*/  FSETP.GEU.AND P1, PT, |R7|, 1.469367938527859385e-39, PT ;  /* 0x001000000700780b */ /* 0x000fe40003f2e200 */
[----:B------:R-:W-:-:S11]  /*09e0*/  LOP3.LUT R9, R9, 0x800fffff, R7, 0xf8, !PT ;  /* 0x800fffff09097812 */ /* 0x000fd600078ef807 */
[----:B------:R-:W-:Y:S05]  /*09f0*/  @P1 BRA `(.L_x_8) ;  /* 0x0000000000201947 */ /* 0x000fea0003800000 */
[----:B------:R-:W-:Y:S01]  /*0a00*/  LOP3.LUT R15, R5, 0x7ff00000, RZ, 0xc0, !PT ;  /* 0x7ff00000050f7812 */ /* 0x000fe200078ec0ff */
[----:B------:R-:W-:-:S03]  /*0a10*/  IMAD.MOV.U32 R14, RZ, RZ, RZ ;  /* 0x000000ffff0e7224 */ /* 0x000fc600078e00ff */
[----:B------:R-:W-:-:S04]  /*0a20*/  ISETP.GE.U32.AND P1, PT, R12, R15, PT ;  /* 0x0000000f0c00720c */ /* 0x000fc80003f26070 */
[----:B------:R-:W-:-:S04]  /*0a30*/  SEL R15, R13, 0x63400000, !P1 ;  /* 0x634000000d0f7807 */ /* 0x000fc80004800000 */
[----:B------:R-:W-:-:S04]  /*0a40*/  LOP3.LUT R15, R15, 0x80000000, R7, 0xf8, !PT ;  /* 0x800000000f0f7812 */ /* 0x000fc800078ef807 */
[----:B------:R-:W-:-:S06]  /*0a50*/  LOP3.LUT R15, R15, 0x100000, RZ, 0xfc, !PT ;  /* 0x001000000f0f7812 */ /* 0x000fcc00078efcff */
[----:B------:R-:W-:-:S10]  /*0a60*/  DFMA R8, R8, 2, -R14 ;  /* 0x400000000808782b */ /* 0x000fd4000000080e */
[----:B------:R-:W-:-:S07]  /*0a70*/  LOP3.LUT R19, R9, 0x7ff00000, RZ, 0xc0, !PT ;  /* 0x7ff0000009137812 */ /* 0x000fce00078ec0ff */
.L_x_8:
[----:B------:R-:W-:Y:S01]  /*0a80*/  IMAD.MOV.U32 R18, RZ, RZ, R17 ;  /* 0x000000ffff127224 */ /* 0x000fe200078e0011 */
[----:B------:R-:W-:Y:S01]  /*0a90*/  @!P0 LOP3.LUT R18, R3, 0x7ff00000, RZ, 0xc0, !PT ;  /* 0x7ff0000003128812 */ /* 0x000fe200078ec0ff */
[----:B------:R-:W-:Y:S01]  /*0aa0*/  VIADD R20, R19, 0xffffffff ;  /* 0xffffffff13147836 */ /* 0x000fe20000000000 */
[----:B------:R-:W-:-:S03]  /*0ab0*/  DMUL R14, R10, R8 ;  /* 0x000000080a0e7228 */ /* 0x000fc60000000000 */
[----:B------:R-:W-:Y:S01]  /*0ac0*/  VIADD R21, R18, 0xffffffff ;  /* 0xffffffff12157836 */ /* 0x000fe20000000000 */
[----:B------:R-:W-:-:S04]  /*0ad0*/  ISETP.GT.U32.AND P0, PT, R20, 0x7feffffe, PT ;  /* 0x7feffffe1400780c */ /* 0x000fc80003f04070 */
[----:B------:R-:W-:Y:S01]  /*0ae0*/  ISETP.GT.U32.OR P0, PT, R21, 0x7feffffe, P0 ;  /* 0x7feffffe1500780c */ /* 0x000fe20000704470 */
[----:B------:R-:W-:-:S08]  /*0af0*/  DFMA R16, R14, -R2, R8 ;  /* 0x800000020e10722b */ /* 0x000fd00000000008 */
[----:B------:R-:W-:-:S04]  /*0b00*/  DFMA R10, R10, R16, R14 ;  /* 0x000000100a0a722b */ /* 0x000fc8000000000e */
[----:B------:R-:W-:Y:S07]  /*0b10*/  @P0 BRA `(.L_x_9) ;  /* 0x00000000006c0947 */ /* 0x000fee0003800000 */
[----:B------:R-:W-:-:S04]  /*0b20*/  LOP3.LUT R7, R5, 0x7ff00000, RZ, 0xc0, !PT ;  /* 0x7ff0000005077812 */ /* 0x000fc800078ec0ff */
[CC--:B------:R-:W-:Y:S02]  /*0b30*/  VIADDMNMX R6, R12.reuse, -R7.reuse, 0xb9600000, !PT ;  /* 0xb96000000c067446 */ /* 0x0c0fe40007800907 */
[----:B------:R-:W-:Y:S02]  /*0b40*/  ISETP.GE.U32.AND P0, PT, R12, R7, PT ;  /* 0x000000070c00720c */ /* 0x000fe40003f06070 */
[----:B------:R-:W-:Y:S02]  /*0b50*/  VIMNMX R6, PT, PT, R6, 0x46a00000, PT ;  /* 0x46a0000006067848 */ /* 0x000fe40003fe0100 */
[----:B------:R-:W-:-:S05]  /*0b60*/  SEL R13, R13, 0x63400000, !P0 ;  /* 0x634000000d0d7807 */ /* 0x000fca0004000000 */
[----:B------:R-:W-:Y:S02]  /*0b70*/  IMAD.IADD R14, R6, 0x1, -R13 ;  /* 0x00000001060e7824 */ /* 0x000fe400078e0a0d */
[----:B------:R-:W-:Y:S02]  /*0b80*/  IMAD.MOV.U32 R6, RZ, RZ, RZ ;  /* 0x000000ffff067224 */ /* 0x000fe400078e00ff */
[----:B------:R-:W-:-:S06]  /*0b90*/  VIADD R7, R14, 0x7fe00000 ;  /* 0x7fe000000e077836 */ /* 0x000fcc0000000000 */
[----:B------:R-:W-:-:S10]  /*0ba0*/  DMUL R12, R10, R6 ;  /* 0x000000060a0c7228 */ /* 0x000fd40000000000 */
[----:B------:R-:W-:-:S13]  /*0bb0*/  FSETP.GTU.AND P0, PT, |R13|, 1.469367938527859385e-39, PT ;  /* 0x001000000d00780b */ /* 0x000fda0003f0c200 */
[----:B------:R-:W-:Y:S05]  /*0bc0*/  @P0 BRA `(.L_x_10) ;  /* 0x0000000000940947 */ /* 0x000fea0003800000 */
[----:B------:R-:W-:Y:S01]  /*0bd0*/  DFMA R2, R10, -R2, R8 ;  /* 0x800000020a02722b */ /* 0x000fe20000000008 */
[----:B------:R-:W-:-:S09]  /*0be0*/  IMAD.MOV.U32 R6, RZ, RZ, RZ ;  /* 0x000000ffff067224 */ /* 0x000fd200078e00ff */
[C---:B------:R-:W-:Y:S02]  /*0bf0*/  FSETP.NEU.AND P0, PT, R3.reuse, RZ, PT ;  /* 0x000000ff0300720b */ /* 0x040fe40003f0d000 */
[----:B------:R-:W-:-:S04]  /*0c00*/  LOP3.LUT R5, R3, 0x80000000, R5, 0x48, !PT ;  /* 0x8000000003057812 */ /* 0x000fc800078e4805 */
[----:B------:R-:W-:-:S07]  /*0c10*/  LOP3.LUT R7, R5, R7, RZ, 0xfc, !PT ;  /* 0x0000000705077212 */ /* 0x000fce00078efcff */
[----:B------:R-:W-:Y:S05]  /*0c20*/  @!P0 BRA `(.L_x_10) ;  /* 0x00000000007c8947 */ /* 0x000fea0003800000 */
[----:B------:R-:W-:Y:S01]  /*0c30*/  IMAD.MOV R3, RZ, RZ, -R14 ;  /* 0x000000ffff037224 */ /* 0x000fe200078e0a0e */
[----:B------:R-:W-:Y:S01]  /*0c40*/  DMUL.RP R6, R10, R6 ;  /* 0x000000060a067228 */ /* 0x000fe20000008000 */
[----:B------:R-:W-:-:S06]  /*0c50*/  IMAD.MOV.U32 R2, RZ, RZ, RZ ;  /* 0x000000ffff027224 */ /* 0x000fcc00078e00ff */
[----:B------:R-:W-:-:S03]  /*0c60*/  DFMA R2, R12, -R2, R10 ;  /* 0x800000020c02722b */ /* 0x000fc6000000000a */
[----:B------:R-:W-:-:S03]  /*0c70*/  LOP3.LUT R5, R7, R5, RZ, 0x3c, !PT ;  /* 0x0000000507057212 */ /* 0x000fc600078e3cff */
[----:B------:R-:W-:-:S04]  /*0c80*/  IADD3 R2, PT, PT, -R14, -0x43300000, RZ ;  /* 0xbcd000000e027810 */ /* 0x000fc80007ffe1ff */
[----:B------:R-:W-:-:S04]  /*0c90*/  FSETP.NEU.AND P0, PT, |R3|, R2, PT ;  /* 0x000000020300720b */ /* 0x000fc80003f0d200 */
[----:B------:R-:W-:Y:S02]  /*0ca0*/  FSEL R12, R6, R12, !P0 ;  /* 0x0000000c060c7208 */ /* 0x000fe40004000000 */
[----:B------:R-:W-:Y:S01]  /*0cb0*/  FSEL R13, R5, R13, !P0 ;  /* 0x0000000d050d7208 */ /* 0x000fe20004000000 */
[----:B------:R-:W-:Y:S06]  /*0cc0*/  BRA `(.L_x_10) ;  /* 0x0000000000547947 */ /* 0x000fec0003800000 */
.L_x_9:
[----:B------:R-:W-:-:S14]  /*0cd0*/  DSETP.NAN.AND P0, PT, R6, R6, PT ;  /* 0x000000060600722a */ /* 0x000fdc0003f08000 */
[----:B------:R-:W-:Y:S05]  /*0ce0*/  @P0 BRA `(.L_x_11) ;  /* 0x0000000000440947 */ /* 0x000fea0003800000 */
[----:B------:R-:W-:-:S14]  /*0cf0*/  DSETP.NAN.AND P0, PT, R4, R4, PT ;  /* 0x000000040400722a */ /* 0x000fdc0003f08000 */
[----:B------:R-:W-:Y:S05]  /*0d00*/  @P0 BRA `(.L_x_12) ;  /* 0x0000000000300947 */ /* 0x000fea0003800000 */
[----:B------:R-:W-:Y:S01]  /*0d10*/  ISETP.NE.AND P0, PT, R19, R18, PT ;  /* 0x000000121300720c */ /* 0x000fe20003f05270 */
[----:B------:R-:W-:Y:S02]  /*0d20*/  IMAD.MOV.U32 R12, RZ, RZ, 0x0 ;  /* 0x00000000ff0c7424 */ /* 0x000fe400078e00ff */
[----:B------:R-:W-:-:S10]  /*0d30*/  IMAD.MOV.U32 R13, RZ, RZ, -0x80000 ;  /* 0xfff80000ff0d7424 */ /* 0x000fd400078e00ff */
[----:B------:R-:W-:Y:S05]  /*0d40*/  @!P0 BRA `(.L_x_10) ;  /* 0x0000000000348947 */ /* 0x000fea0003800000 */
[----:B------:R-:W-:Y:S02]  /*0d50*/  ISETP.NE.AND P0, PT, R19, 0x7ff00000, PT ;  /* 0x7ff000001300780c */ /* 0x000fe40003f05270 */
[----:B------:R-:W-:Y:S02]  /*0d60*/  LOP3.LUT R13, R7, 0x80000000, R5, 0x48, !PT ;  /* 0x80000000070d7812 */ /* 0x000fe400078e4805 */
[----:B------:R-:W-:-:S13]  /*0d70*/  ISETP.EQ.OR P0, PT, R18, RZ, !P0 ;  /* 0x000000ff1200720c */ /* 0x000fda0004702670 */
[----:B------:R-:W-:Y:S01]  /*0d80*/  @P0 LOP3.LUT R2, R13, 0x7ff00000, RZ, 0xfc, !PT ;  /* 0x7ff000000d020812 */ /* 0x000fe200078efcff */
[----:B------:R-:W-:Y:S02]  /*0d90*/  @!P0 IMAD.MOV.U32 R12, RZ, RZ, RZ ;  /* 0x000000ffff0c8224 */ /* 0x000fe400078e00ff */
[----:B------:R-:W-:Y:S02]  /*0da0*/  @P0 IMAD.MOV.U32 R12, RZ, RZ, RZ ;  /* 0x000000ffff0c0224 */ /* 0x000fe400078e00ff */
[----:B------:R-:W-:Y:S01]  /*0db0*/  @P0 IMAD.MOV.U32 R13, RZ, RZ, R2 ;  /* 0x000000ffff0d0224 */ /* 0x000fe200078e0002 */
[----:B------:R-:W-:Y:S06]  /*0dc0*/  BRA `(.L_x_10) ;  /* 0x0000000000147947 */ /* 0x000fec0003800000 */
.L_x_12:
[----:B------:R-:W-:Y:S01]  /*0dd0*/  LOP3.LUT R13, R5, 0x80000, RZ, 0xfc, !PT ;  /* 0x00080000050d7812 */ /* 0x000fe200078efcff */
[----:B------:R-:W-:Y:S01]  /*0de0*/  IMAD.MOV.U32 R12, RZ, RZ, R4 ;  /* 0x000000ffff0c7224 */ /* 0x000fe200078e0004 */
[----:B------:R-:W-:Y:S06]  /*0df0*/  BRA `(.L_x_10) ;  /* 0x0000000000087947 */ /* 0x000fec0003800000 */
.L_x_11:
[----:B------:R-:W-:Y:S01]  /*0e00*/  LOP3.LUT R13, R7, 0x80000, RZ, 0xfc, !PT ;  /* 0x00080000070d7812 */ /* 0x000fe200078efcff */
[----:B------:R-:W-:-:S07]  /*0e10*/  IMAD.MOV.U32 R12, RZ, RZ, R6 ;  /* 0x000000ffff0c7224 */ /* 0x000fce00078e0006 */
.L_x_10:
[----:B------:R-:W-:Y:S02]  /*0e20*/  IMAD.MOV.U32 R2, RZ, RZ, R0 ;  /* 0x000000ffff027224 */ /* 0x000fe400078e0000 */
[----:B------:R-:W-:-:S04]  /*0e30*/  IMAD.MOV.U32 R3, RZ, RZ, 0x0 ;  /* 0x00000000ff037424 */ /* 0x000fc800078e00ff */
[----:B------:R-:W-:Y:S05]  /*0e40*/  RET.REL.NODEC R2 `(_Z10undetectedPiiPd) ;  /* 0xfffffff0026c7950 */ /* 0x000fea0003c3ffff */
.L_x_13:
[----:B------:R-:W-:-:S00]  /*0e50*/  BRA `(.L_x_13) ;  /* 0xfffffffc00fc7947 */ /* 0x000fc0000383ffff */
[----:B------:R-:W-:-:S00]  /*0e60*/  NOP ;  /* 0x0000000000007918 */ /* 0x000fc00000000000 */
        /* <DEDUP_REMOVED lines=9> */
.L_x_14:


//--------------------- .nv.shared.reserved.0     --------------------------
	.section	.nv.shared.reserved.0,"aw",@nobits
	.weak		__nv_reservedSMEM_offset_0_alias
	.size		__nv_reservedSMEM_offset_0_alias, 0, 64
	.other		__nv_reservedSMEM_offset_0_alias,@"STO_CUDA_RESERVED_SHARED STV_DEFAULT"
__nv_reservedSMEM_offset_0_alias:
	.zero		0
	.zero		64


//--------------------- .nv.constant0._Z10undetectedPiiPd --------------------------
	.section	.nv.constant0._Z10undetectedPiiPd,"a",@progbits
	.sectionflags	@""
	.align	4
.nv.constant0._Z10undetectedPiiPd:
	.zero		920


//--------------------- SYMBOLS --------------------------

	.type		.nv.reservedSmem.offset0,@object
	.size		.nv.reservedSmem.offset0,0x4
